//
// Generated by NVIDIA NVVM Compiler
//
// Compiler Build ID: CL-36424714
// Cuda compilation tools, release 13.0, V13.0.88
// Based on NVVM 20.0.0
//

.version 9.0
.target sm_100
.address_size 64

	// .globl	_Z15vecAddKernel_1aPfS_S_i

.visible .entry _Z15vecAddKernel_1aPfS_S_i(
	.param .u64 .ptr .align 1 _Z15vecAddKernel_1aPfS_S_i_param_0,
	.param .u64 .ptr .align 1 _Z15vecAddKernel_1aPfS_S_i_param_1,
	.param .u64 .ptr .align 1 _Z15vecAddKernel_1aPfS_S_i_param_2,
	.param .u32 _Z15vecAddKernel_1aPfS_S_i_param_3
)
{
	.reg .pred 	%p<2>;
	.reg .b32 	%r<6>;
	.reg .b32 	%f<4>;
	.reg .b64 	%rd<11>;

	ld.param.u64 	%rd1, [_Z15vecAddKernel_1aPfS_S_i_param_0];
	ld.param.u64 	%rd2, [_Z15vecAddKernel_1aPfS_S_i_param_1];
	ld.param.u64 	%rd3, [_Z15vecAddKernel_1aPfS_S_i_param_2];
	ld.param.u32 	%r2, [_Z15vecAddKernel_1aPfS_S_i_param_3];
	mov.u32 	%r3, %tid.x;
	mov.u32 	%r4, %ntid.x;
	mov.u32 	%r5, %ctaid.x;
	mad.lo.s32 	%r1, %r4, %r5, %r3;
	setp.ge.s32 	%p1, %r1, %r2;
	@%p1 bra 	$L__BB0_2;
	cvta.to.global.u64 	%rd4, %rd1;
	cvta.to.global.u64 	%rd5, %rd2;
	cvta.to.global.u64 	%rd6, %rd3;
	mul.wide.s32 	%rd7, %r1, 4;
	add.s64 	%rd8, %rd4, %rd7;
	ld.global.f32 	%f1, [%rd8];
	add.s64 	%rd9, %rd5, %rd7;
	ld.global.f32 	%f2, [%rd9];
	add.f32 	%f3, %f1, %f2;
	add.s64 	%rd10, %rd6, %rd7;
	st.global.f32 	[%rd10], %f3;
$L__BB0_2:
	ret;

}
	// .globl	_Z15vecAddKernel_1bPfS_S_i
.visible .entry _Z15vecAddKernel_1bPfS_S_i(
	.param .u64 .ptr .align 1 _Z15vecAddKernel_1bPfS_S_i_param_0,
	.param .u64 .ptr .align 1 _Z15vecAddKernel_1bPfS_S_i_param_1,
	.param .u64 .ptr .align 1 _Z15vecAddKernel_1bPfS_S_i_param_2,
	.param .u32 _Z15vecAddKernel_1bPfS_S_i_param_3
)
{
	.reg .pred 	%p<2>;
	.reg .b32 	%r<6>;
	.reg .b32 	%f<4>;
	.reg .b64 	%rd<11>;

	ld.param.u64 	%rd1, [_Z15vecAddKernel_1bPfS_S_i_param_0];
	ld.param.u64 	%rd2, [_Z15vecAddKernel_1bPfS_S_i_param_1];
	ld.param.u64 	%rd3, [_Z15vecAddKernel_1bPfS_S_i_param_2];
	ld.param.u32 	%r2, [_Z15vecAddKernel_1bPfS_S_i_param_3];
	mov.u32 	%r3, %tid.x;
	mov.u32 	%r4, %ntid.x;
	mov.u32 	%r5, %ctaid.x;
	mad.lo.s32 	%r1, %r4, %r5, %r3;
	setp.ge.s32 	%p1, %r1, %r2;
	@%p1 bra 	$L__BB1_2;
	cvta.to.global.u64 	%rd4, %rd1;
	cvta.to.global.u64 	%rd5, %rd2;
	cvta.to.global.u64 	%rd6, %rd3;
	mul.wide.s32 	%rd7, %r1, 4;
	add.s64 	%rd8, %rd4, %rd7;
	ld.global.f32 	%f1, [%rd8];
	add.s64 	%rd9, %rd5, %rd7;
	ld.global.f32 	%f2, [%rd9];
	add.f32 	%f3, %f1, %f2;
	add.s64 	%rd10, %rd6, %rd7;
	st.global.f32 	[%rd10], %f3;
$L__BB1_2:
	ret;

}
	// .globl	_Z15vecAddKernel_1cPfS_S_i
.visible .entry _Z15vecAddKernel_1cPfS_S_i(
	.param .u64 .ptr .align 1 _Z15vecAddKernel_1cPfS_S_i_param_0,
	.param .u64 .ptr .align 1 _Z15vecAddKernel_1cPfS_S_i_param_1,
	.param .u64 .ptr .align 1 _Z15vecAddKernel_1cPfS_S_i_param_2,
	.param .u32 _Z15vecAddKernel_1cPfS_S_i_param_3
)
{
	.reg .pred 	%p<2>;
	.reg .b32 	%r<6>;
	.reg .b32 	%f<4>;
	.reg .b64 	%rd<11>;

	ld.param.u64 	%rd1, [_Z15vecAddKernel_1cPfS_S_i_param_0];
	ld.param.u64 	%rd2, [_Z15vecAddKernel_1cPfS_S_i_param_1];
	ld.param.u64 	%rd3, [_Z15vecAddKernel_1cPfS_S_i_param_2];
	ld.param.u32 	%r2, [_Z15vecAddKernel_1cPfS_S_i_param_3];
	mov.u32 	%r3, %tid.x;
	mov.u32 	%r4, %ntid.x;
	mov.u32 	%r5, %ctaid.x;
	mad.lo.s32 	%r1, %r4, %r5, %r3;
	setp.ge.s32 	%p1, %r1, %r2;
	@%p1 bra 	$L__BB2_2;
	cvta.to.global.u64 	%rd4, %rd1;
	cvta.to.global.u64 	%rd5, %rd2;
	cvta.to.global.u64 	%rd6, %rd3;
	mul.wide.s32 	%rd7, %r1, 4;
	add.s64 	%rd8, %rd4, %rd7;
	ld.global.f32 	%f1, [%rd8];
	add.s64 	%rd9, %rd5, %rd7;
	ld.global.f32 	%f2, [%rd9];
	add.f32 	%f3, %f1, %f2;
	add.s64 	%rd10, %rd6, %rd7;
	st.global.f32 	[%rd10], %f3;
$L__BB2_2:
	ret;

}


// ===== COMPILED SASS (sm_100) =====

	.target	sm_100

	.elftype	@"ET_EXEC"


//--------------------- .note.nv.tkinfo           --------------------------
	.section	.note.nv.tkinfo,"",@"SHT_NOTE"
	.sectionflags	@"SHF_NOTE_NV_TKINFO"
	.tkinfo
        /*0018*/ 	.word	0x00000002
        /*0030*/ 	.string	""
        /*0030*/ 	.string	"ptxas"
        /*0030*/ 	.string	"Cuda compilation tools, release 13.0, V13.0.88"
        /*0030*/ 	.string	"Build cuda_13.0.r13.0/compiler.36424714_0"
        /*0030*/ 	.string	"-arch sm_100 -m 64 "



//--------------------- .note.nv.cuinfo           --------------------------
	.section	.note.nv.cuinfo,"",@"SHT_NOTE"
	.sectionflags	@"SHF_NOTE_NV_CUINFO"
        /*0018*/ 	.short	0x0002
        /*001a*/ 	.short	0x0064
        /*001c*/ 	.short	0x0082
	.zero		2


//--------------------- .nv.info                  --------------------------
	.section	.nv.info,"",@"SHT_CUDA_INFO"
	.align	4


	//----- nvinfo : EIATTR_REGCOUNT
	.align		4
        /*0000*/ 	.byte	0x04, 0x2f
        /*0002*/ 	.short	(.L_1 - .L_0)
	.align		4
.L_0:
        /*0004*/ 	.word	index@(_Z15vecAddKernel_1aPfS_S_i)
        /*0008*/ 	.word	0x0000000c


	//----- nvinfo : EIATTR_FRAME_SIZE
	.align		4
.L_1:
        /*000c*/ 	.byte	0x04, 0x11
        /*000e*/ 	.short	(.L_3 - .L_2)
	.align		4
.L_2:
        /*0010*/ 	.word	index@(_Z15vecAddKernel_1aPfS_S_i)
        /*0014*/ 	.word	0x00000000


	//----- nvinfo : EIATTR_REGCOUNT
	.align		4
.L_3:
        /*0018*/ 	.byte	0x04, 0x2f
        /*001a*/ 	.short	(.L_5 - .L_4)
	.align		4
.L_4:
        /*001c*/ 	.word	index@(_Z15vecAddKernel_1bPfS_S_i)
        /*0020*/ 	.word	0x0000000c


	//----- nvinfo : EIATTR_FRAME_SIZE
	.align		4
.L_5:
        /*0024*/ 	.byte	0x04, 0x11
        /*0026*/ 	.short	(.L_7 - .L_6)
	.align		4
.L_6:
        /*0028*/ 	.word	index@(_Z15vecAddKernel_1bPfS_S_i)
        /*002c*/ 	.word	0x00000000


	//----- nvinfo : EIATTR_REGCOUNT
	.align		4
.L_7:
        /*0030*/ 	.byte	0x04, 0x2f
        /*0032*/ 	.short	(.L_9 - .L_8)
	.align		4
.L_8:
        /*0034*/ 	.word	index@(_Z15vecAddKernel_1cPfS_S_i)
        /*0038*/ 	.word	0x0000000c


	//----- nvinfo : EIATTR_FRAME_SIZE
	.align		4
.L_9:
        /*003c*/ 	.byte	0x04, 0x11
        /*003e*/ 	.short	(.L_11 - .L_10)
	.align		4
.L_10:
        /*0040*/ 	.word	index@(_Z15vecAddKernel_1cPfS_S_i)
        /*0044*/ 	.word	0x00000000


	//----- nvinfo : EIATTR_MIN_STACK_SIZE
	.align		4
.L_11:
        /*0048*/ 	.byte	0x04, 0x12
        /*004a*/ 	.short	(.L_13 - .L_12)
	.align		4
.L_12:
        /*004c*/ 	.word	index@(_Z15vecAddKernel_1cPfS_S_i)
        /*0050*/ 	.word	0x00000000


	//----- nvinfo : EIATTR_MIN_STACK_SIZE
	.align		4
.L_13:
        /*0054*/ 	.byte	0x04, 0x12
        /*0056*/ 	.short	(.L_15 - .L_14)
	.align		4
.L_14:
        /*0058*/ 	.word	index@(_Z15vecAddKernel_1bPfS_S_i)
        /*005c*/ 	.word	0x00000000


	//----- nvinfo : EIATTR_MIN_STACK_SIZE
	.align		4
.L_15:
        /*0060*/ 	.byte	0x04, 0x12
        /*0062*/ 	.short	(.L_17 - .L_16)
	.align		4
.L_16:
        /*0064*/ 	.word	index@(_Z15vecAddKernel_1aPfS_S_i)
        /*0068*/ 	.word	0x00000000
.L_17:


//--------------------- .nv.compat                --------------------------
	.section	.nv.compat,"",@"SHT_CUDA_COMPAT_INFO"
	.align	4
        /*0000*/ 	.byte	0x02, 0x09, 0x00, 0x00, 0x02, 0x02, 0x01, 0x00, 0x02, 0x05, 0x05, 0x00, 0x03, 0x07, 0x01, 0x01
        /*0010*/ 	.byte	0x02, 0x03, 0x00, 0x00, 0x02, 0x06, 0x01, 0x00, 0x04, 0x0b, 0x08, 0x00, 0x09, 0x00, 0x00, 0x00
        /*0020*/ 	.byte	0x00, 0x00, 0x00, 0x00


//--------------------- .nv.info._Z15vecAddKernel_1cPfS_S_i --------------------------
	.section	.nv.info._Z15vecAddKernel_1cPfS_S_i,"",@"SHT_CUDA_INFO"
	.sectionflags	@""
	.align	4


	//----- nvinfo : EIATTR_CUDA_API_VERSION
	.align		4
        /*0000*/ 	.byte	0x04, 0x37
        /*0002*/ 	.short	(.L_19 - .L_18)
.L_18:
        /*0004*/ 	.word	0x00000082


	//----- nvinfo : EIATTR_KPARAM_INFO
	.align		4
.L_19:
        /*0008*/ 	.byte	0x04, 0x17
        /*000a*/ 	.short	(.L_21 - .L_20)
.L_20:
        /*000c*/ 	.word	0x00000000
        /*0010*/ 	.short	0x0003
        /*0012*/ 	.short	0x0018
        /*0014*/ 	.byte	0x00, 0xf0, 0x11, 0x00


	//----- nvinfo : EIATTR_KPARAM_INFO
	.align		4
.L_21:
        /*0018*/ 	.byte	0x04, 0x17
        /*001a*/ 	.short	(.L_23 - .L_22)
.L_22:
        /*001c*/ 	.word	0x00000000
        /*0020*/ 	.short	0x0002
        /*0022*/ 	.short	0x0010
        /*0024*/ 	.byte	0x00, 0xf5, 0x21, 0x00


	//----- nvinfo : EIATTR_KPARAM_INFO
	.align		4
.L_23:
        /*0028*/ 	.byte	0x04, 0x17
        /*002a*/ 	.short	(.L_25 - .L_24)
.L_24:
        /*002c*/ 	.word	0x00000000
        /*0030*/ 	.short	0x0001
        /*0032*/ 	.short	0x0008
        /*0034*/ 	.byte	0x00, 0xf5, 0x21, 0x00


	//----- nvinfo : EIATTR_KPARAM_INFO
	.align		4
.L_25:
        /*0038*/ 	.byte	0x04, 0x17
        /*003a*/ 	.short	(.L_27 - .L_26)
.L_26:
        /*003c*/ 	.word	0x00000000
        /*0040*/ 	.short	0x0000
        /*0042*/ 	.short	0x0000
        /*0044*/ 	.byte	0x00, 0xf5, 0x21, 0x00


	//----- nvinfo : EIATTR_SPARSE_MMA_MASK
	.align		4
.L_27:
        /*0048*/ 	.byte	0x03, 0x50
        /*004a*/ 	.short	0x0000


	//----- nvinfo : EIATTR_MAXREG_COUNT
	.align		4
        /*004c*/ 	.byte	0x03, 0x1b
        /*004e*/ 	.short	0x00ff


	//----- nvinfo : EIATTR_MERCURY_ISA_VERSION
	.align		4
        /*0050*/ 	.byte	0x03, 0x5f
        /*0052*/ 	.short	0x0101


	//----- nvinfo : EIATTR_VRC_CTA_INIT_COUNT
	.align		4
        /*0054*/ 	.byte	0x02, 0x4a
	.zero		1
	.zero		1


	//----- nvinfo : EIATTR_EXIT_INSTR_OFFSETS
	.align		4
        /*0058*/ 	.byte	0x04, 0x1c
        /*005a*/ 	.short	(.L_29 - .L_28)


	//   ....[0]....
.L_28:
        /*005c*/ 	.word	0x00000070


	//   ....[1]....
        /*0060*/ 	.word	0x00000130


	//----- nvinfo : EIATTR_CBANK_PARAM_SIZE
	.align		4
.L_29:
        /*0064*/ 	.byte	0x03, 0x19
        /*0066*/ 	.short	0x001c


	//----- nvinfo : EIATTR_PARAM_CBANK
	.align		4
        /*0068*/ 	.byte	0x04, 0x0a
        /*006a*/ 	.short	(.L_31 - .L_30)
	.align		4
.L_30:
        /*006c*/ 	.word	index@(.nv.constant0._Z15vecAddKernel_1cPfS_S_i)
        /*0070*/ 	.short	0x0380
        /*0072*/ 	.short	0x001c


	//----- nvinfo : EIATTR_SW_WAR
	.align		4
.L_31:
        /*0074*/ 	.byte	0x04, 0x36
        /*0076*/ 	.short	(.L_33 - .L_32)
.L_32:
        /*0078*/ 	.word	0x00000008
.L_33:


//--------------------- .nv.info._Z15vecAddKernel_1bPfS_S_i --------------------------
	.section	.nv.info._Z15vecAddKernel_1bPfS_S_i,"",@"SHT_CUDA_INFO"
	.sectionflags	@""
	.align	4


	//----- nvinfo : EIATTR_CUDA_API_VERSION
	.align		4
        /*0000*/ 	.byte	0x04, 0x37
        /*0002*/ 	.short	(.L_35 - .L_34)
.L_34:
        /*0004*/ 	.word	0x00000082


	//----- nvinfo : EIATTR_KPARAM_INFO
	.align		4
.L_35:
        /*0008*/ 	.byte	0x04, 0x17
        /*000a*/ 	.short	(.L_37 - .L_36)
.L_36:
        /*000c*/ 	.word	0x00000000
        /*0010*/ 	.short	0x0003
        /*0012*/ 	.short	0x0018
        /*0014*/ 	.byte	0x00, 0xf0, 0x11, 0x00


	//----- nvinfo : EIATTR_KPARAM_INFO
	.align		4
.L_37:
        /*0018*/ 	.byte	0x04, 0x17
        /*001a*/ 	.short	(.L_39 - .L_38)
.L_38:
        /*001c*/ 	.word	0x00000000
        /*0020*/ 	.short	0x0002
        /*0022*/ 	.short	0x0010
        /*0024*/ 	.byte	0x00, 0xf5, 0x21, 0x00


	//----- nvinfo : EIATTR_KPARAM_INFO
	.align		4
.L_39:
        /*0028*/ 	.byte	0x04, 0x17
        /*002a*/ 	.short	(.L_41 - .L_40)
.L_40:
        /*002c*/ 	.word	0x00000000
        /*0030*/ 	.short	0x0001
        /*0032*/ 	.short	0x0008
        /*0034*/ 	.byte	0x00, 0xf5, 0x21, 0x00


	//----- nvinfo : EIATTR_KPARAM_INFO
	.align		4
.L_41:
        /*0038*/ 	.byte	0x04, 0x17
        /*003a*/ 	.short	(.L_43 - .L_42)
.L_42:
        /*003c*/ 	.word	0x00000000
        /*0040*/ 	.short	0x0000
        /*0042*/ 	.short	0x0000
        /*0044*/ 	.byte	0x00, 0xf5, 0x21, 0x00


	//----- nvinfo : EIATTR_SPARSE_MMA_MASK
	.align		4
.L_43:
        /*0048*/ 	.byte	0x03, 0x50
        /*004a*/ 	.short	0x0000


	//----- nvinfo : EIATTR_MAXREG_COUNT
	.align		4
        /*004c*/ 	.byte	0x03, 0x1b
        /*004e*/ 	.short	0x00ff


	//----- nvinfo : EIATTR_MERCURY_ISA_VERSION
	.align		4
        /*0050*/ 	.byte	0x03, 0x5f
        /*0052*/ 	.short	0x0101


	//----- nvinfo : EIATTR_VRC_CTA_INIT_COUNT
	.align		4
        /*0054*/ 	.byte	0x02, 0x4a
	.zero		1
	.zero		1


	//----- nvinfo : EIATTR_EXIT_INSTR_OFFSETS
	.align		4
        /*0058*/ 	.byte	0x04, 0x1c
        /*005a*/ 	.short	(.L_45 - .L_44)


	//   ....[0]....
.L_44:
        /*005c*/ 	.word	0x00000070


	//   ....[1]....
        /*0060*/ 	.word	0x00000130


	//----- nvinfo : EIATTR_CBANK_PARAM_SIZE
	.align		4
.L_45:
        /*0064*/ 	.byte	0x03, 0x19
        /*0066*/ 	.short	0x001c


	//----- nvinfo : EIATTR_PARAM_CBANK
	.align		4
        /*0068*/ 	.byte	0x04, 0x0a
        /*006a*/ 	.short	(.L_47 - .L_46)
	.align		4
.L_46:
        /*006c*/ 	.word	index@(.nv.constant0._Z15vecAddKernel_1bPfS_S_i)
        /*0070*/ 	.short	0x0380
        /*0072*/ 	.short	0x001c


	//----- nvinfo : EIATTR_SW_WAR
	.align		4
.L_47:
        /*0074*/ 	.byte	0x04, 0x36
        /*0076*/ 	.short	(.L_49 - .L_48)
.L_48:
        /*0078*/ 	.word	0x00000008
.L_49:


//--------------------- .nv.info._Z15vecAddKernel_1aPfS_S_i --------------------------
	.section	.nv.info._Z15vecAddKernel_1aPfS_S_i,"",@"SHT_CUDA_INFO"
	.sectionflags	@""
	.align	4


	//----- nvinfo : EIATTR_CUDA_API_VERSION
	.align		4
        /*0000*/ 	.byte	0x04, 0x37
        /*0002*/ 	.short	(.L_51 - .L_50)
.L_50:
        /*0004*/ 	.word	0x00000082


	//----- nvinfo : EIATTR_KPARAM_INFO
	.align		4
.L_51:
        /*0008*/ 	.byte	0x04, 0x17
        /*000a*/ 	.short	(.L_53 - .L_52)
.L_52:
        /*000c*/ 	.word	0x00000000
        /*0010*/ 	.short	0x0003
        /*0012*/ 	.short	0x0018
        /*0014*/ 	.byte	0x00, 0xf0, 0x11, 0x00


	//----- nvinfo : EIATTR_KPARAM_INFO
	.align		4
.L_53:
        /*0018*/ 	.byte	0x04, 0x17
        /*001a*/ 	.short	(.L_55 - .L_54)
.L_54:
        /*001c*/ 	.word	0x00000000
        /*0020*/ 	.short	0x0002
        /*0022*/ 	.short	0x0010
        /*0024*/ 	.byte	0x00, 0xf5, 0x21, 0x00


	//----- nvinfo : EIATTR_KPARAM_INFO
	.align		4
.L_55:
        /*0028*/ 	.byte	0x04, 0x17
        /*002a*/ 	.short	(.L_57 - .L_56)
.L_56:
        /*002c*/ 	.word	0x00000000
        /*0030*/ 	.short	0x0001
        /*0032*/ 	.short	0x0008
        /*0034*/ 	.byte	0x00, 0xf5, 0x21, 0x00


	//----- nvinfo : EIATTR_KPARAM_INFO
	.align		4
.L_57:
        /*0038*/ 	.byte	0x04, 0x17
        /*003a*/ 	.short	(.L_59 - .L_58)
.L_58:
        /*003c*/ 	.word	0x00000000
        /*0040*/ 	.short	0x0000
        /*0042*/ 	.short	0x0000
        /*0044*/ 	.byte	0x00, 0xf5, 0x21, 0x00


	//----- nvinfo : EIATTR_SPARSE_MMA_MASK
	.align		4
.L_59:
        /*0048*/ 	.byte	0x03, 0x50
        /*004a*/ 	.short	0x0000


	//----- nvinfo : EIATTR_MAXREG_COUNT
	.align		4
        /*004c*/ 	.byte	0x03, 0x1b
        /*004e*/ 	.short	0x00ff


	//----- nvinfo : EIATTR_MERCURY_ISA_VERSION
	.align		4
        /*0050*/ 	.byte	0x03, 0x5f
        /*0052*/ 	.short	0x0101


	//----- nvinfo : EIATTR_VRC_CTA_INIT_COUNT
	.align		4
        /*0054*/ 	.byte	0x02, 0x4a
	.zero		1
	.zero		1


	//----- nvinfo : EIATTR_EXIT_INSTR_OFFSETS
	.align		4
        /*0058*/ 	.byte	0x04, 0x1c
        /*005a*/ 	.short	(.L_61 - .L_60)


	//   ....[0]....
.L_60:
        /*005c*/ 	.word	0x00000070


	//   ....[1]....
        /*0060*/ 	.word	0x00000130


	//----- nvinfo : EIATTR_CBANK_PARAM_SIZE
	.align		4
.L_61:
        /*0064*/ 	.byte	0x03, 0x19
        /*0066*/ 	.short	0x001c


	//----- nvinfo : EIATTR_PARAM_CBANK
	.align		4
        /*0068*/ 	.byte	0x04, 0x0a
        /*006a*/ 	.short	(.L_63 - .L_62)
	.align		4
.L_62:
        /*006c*/ 	.word	index@(.nv.constant0._Z15vecAddKernel_1aPfS_S_i)
        /*0070*/ 	.short	0x0380
        /*0072*/ 	.short	0x001c


	//----- nvinfo : EIATTR_SW_WAR
	.align		4
.L_63:
        /*0074*/ 	.byte	0x04, 0x36
        /*0076*/ 	.short	(.L_65 - .L_64)
.L_64:
        /*0078*/ 	.word	0x00000008
.L_65:


//--------------------- .nv.callgraph             --------------------------
	.section	.nv.callgraph,"",@"SHT_CUDA_CALLGRAPH"
	.align	4
	.sectionentsize	8
	.align		4
        /*0000*/ 	.word	0x00000000
	.align		4
        /*0004*/ 	.word	0xffffffff
	.align		4
        /*0008*/ 	.word	0x00000000
	.align		4
        /*000c*/ 	.word	0xfffffffe
	.align		4
        /*0010*/ 	.word	0x00000000
	.align		4
        /*0014*/ 	.word	0xfffffffd
	.align		4
        /*0018*/ 	.word	0x00000000
	.align		4
        /*001c*/ 	.word	0xfffffffc


//--------------------- .text._Z15vecAddKernel_1cPfS_S_i --------------------------
	.section	.text._Z15vecAddKernel_1cPfS_S_i,"ax",@progbits
	.align	128
        .global         _Z15vecAddKernel_1cPfS_S_i
        .type           _Z15vecAddKernel_1cPfS_S_i,@function
        .size           _Z15vecAddKernel_1cPfS_S_i,(.L_x_3 - _Z15vecAddKernel_1cPfS_S_i)
        .other          _Z15vecAddKernel_1cPfS_S_i,@"STO_CUDA_ENTRY STV_DEFAULT"
_Z15vecAddKernel_1cPfS_S_i:
.text._Z15vecAddKernel_1cPfS_S_i:
[----:B------:R-:W-:Y:S01]  /*0000*/  LDC R1, c[0x0][0x37c] ;  /* 0x0000df00ff017b82 */ /* 0x000fe20000000800 */
[----:B------:R-:W0:Y:S01]  /*0010*/  S2R R9, SR_TID.X ;  /* 0x0000000000097919 */ /* 0x000e220000002100 */
[----:B------:R-:W0:Y:S01]  /*0020*/  LDCU UR4, c[0x0][0x360] ;  /* 0x00006c00ff0477ac */ /* 0x000e220008000800 */
[----:B------:R-:W0:Y:S01]  /*0030*/  S2R R0, SR_CTAID.X ;  /* 0x0000000000007919 */ /* 0x000e220000002500 */
[----:B------:R-:W1:Y:S01]  /*0040*/  LDCU UR5, c[0x0][0x398] ;  /* 0x00007300ff0577ac */ /* 0x000e620008000800 */
[----:B0-----:R-:W-:-:S05]  /*0050*/  IMAD R9, R0, UR4, R9 ;  /* 0x0000000400097c24 */ /* 0x001fca000f8e0209 */
[----:B-1----:R-:W-:-:S13]  /*0060*/  ISETP.GE.AND P0, PT, R9, UR5, PT ;  /* 0x0000000509007c0c */ /* 0x002fda000bf06270 */
[----:B------:R-:W-:Y:S05]  /*0070*/  @P0 EXIT ;  /* 0x000000000000094d */ /* 0x000fea0003800000 */
[----:B------:R-:W0:Y:S01]  /*0080*/  LDC.64 R2, c[0x0][0x380] ;  /* 0x0000e000ff027b82 */ /* 0x000e220000000a00 */
[----:B------:R-:W1:Y:S07]  /*0090*/  LDCU.64 UR4, c[0x0][0x358] ;  /* 0x00006b00ff0477ac */ /* 0x000e6e0008000a00 */
[----:B------:R-:W2:Y:S08]  /*00a0*/  LDC.64 R4, c[0x0][0x388] ;  /* 0x0000e200ff047b82 */ /* 0x000eb00000000a00 */
[----:B------:R-:W3:Y:S01]  /*00b0*/  LDC.64 R6, c[0x0][0x390] ;  /* 0x0000e400ff067b82 */ /* 0x000ee20000000a00 */
[----:B0-----:R-:W-:-:S06]  /*00c0*/  IMAD.WIDE R2, R9, 0x4, R2 ;  /* 0x0000000409027825 */ /* 0x001fcc00078e0202 */
[----:B-1----:R-:W4:Y:S01]  /*00d0*/  LDG.E R2, desc[UR4][R2.64] ;  /* 0x0000000402027981 */ /* 0x002f22000c1e1900 */
[----:B--2---:R-:W-:-:S06]  /*00e0*/  IMAD.WIDE R4, R9, 0x4, R4 ;  /* 0x0000000409047825 */ /* 0x004fcc00078e0204 */
[----:B------:R-:W4:Y:S01]  /*00f0*/  LDG.E R5, desc[UR4][R4.64] ;  /* 0x0000000404057981 */ /* 0x000f22000c1e1900 */
[----:B---3--:R-:W-:-:S04]  /*0100*/  IMAD.WIDE R6, R9, 0x4, R6 ;  /* 0x0000000409067825 */ /* 0x008fc800078e0206 */
[----:B----4-:R-:W-:-:S05]  /*0110*/  FADD R9, R2, R5 ;  /* 0x0000000502097221 */ /* 0x010fca0000000000 */
[----:B------:R-:W-:Y:S01]  /*0120*/  STG.E desc[UR4][R6.64], R9 ;  /* 0x0000000906007986 */ /* 0x000fe2000c101904 */
[----:B------:R-:W-:Y:S05]  /*0130*/  EXIT ;  /* 0x000000000000794d */ /* 0x000fea0003800000 */
.L_x_0:
[----:B------:R-:W-:-:S00]  /*0140*/  BRA `(.L_x_0) ;  /* 0xfffffffc00fc7947 */ /* 0x000fc0000383ffff */
[----:B------:R-:W-:-:S00]  /*0150*/  NOP ;  /* 0x0000000000007918 */ /* 0x000fc00000000000 */
        /* <DEDUP_REMOVED lines=10> */
.L_x_3:


//--------------------- .text._Z15vecAddKernel_1bPfS_S_i --------------------------
	.section	.text._Z15vecAddKernel_1bPfS_S_i,"ax",@progbits
	.align	128
        .global         _Z15vecAddKernel_1bPfS_S_i
        .type           _Z15vecAddKernel_1bPfS_S_i,@function
        .size           _Z15vecAddKernel_1bPfS_S_i,(.L_x_4 - _Z15vecAddKernel_1bPfS_S_i)
        .other          _Z15vecAddKernel_1bPfS_S_i,@"STO_CUDA_ENTRY STV_DEFAULT"
_Z15vecAddKernel_1bPfS_S_i:
.text._Z15vecAddKernel_1bPfS_S_i:
        /* <DEDUP_REMOVED lines=20> */
.L_x_1:
        /* <DEDUP_REMOVED lines=12> */
.L_x_4:


//--------------------- .text._Z15vecAddKernel_1aPfS_S_i --------------------------
	.section	.text._Z15vecAddKernel_1aPfS_S_i,"ax",@progbits
	.align	128
        .global         _Z15vecAddKernel_1aPfS_S_i
        .type           _Z15vecAddKernel_1aPfS_S_i,@function
        .size           _Z15vecAddKernel_1aPfS_S_i,(.L_x_5 - _Z15vecAddKernel_1aPfS_S_i)
        .other          _Z15vecAddKernel_1aPfS_S_i,@"STO_CUDA_ENTRY STV_DEFAULT"
_Z15vecAddKernel_1aPfS_S_i:
.text._Z15vecAddKernel_1aPfS_S_i:
        /* <DEDUP_REMOVED lines=20> */
.L_x_2:
        /* <DEDUP_REMOVED lines=12> */
.L_x_5:


//--------------------- .nv.shared.reserved.0     --------------------------
	.section	.nv.shared.reserved.0,"aw",@nobits
	.weak		__nv_reservedSMEM_offset_0_alias
	.size		__nv_reservedSMEM_offset_0_alias, 0, 64
	.other		__nv_reservedSMEM_offset_0_alias,@"STO_CUDA_RESERVED_SHARED STV_DEFAULT"
__nv_reservedSMEM_offset_0_alias:
	.zero		0
	.zero		64


//--------------------- .nv.constant0._Z15vecAddKernel_1cPfS_S_i --------------------------
	.section	.nv.constant0._Z15vecAddKernel_1cPfS_S_i,"a",@progbits
	.sectionflags	@""
	.align	4
.nv.constant0._Z15vecAddKernel_1cPfS_S_i:
	.zero		924


//--------------------- .nv.constant0._Z15vecAddKernel_1bPfS_S_i --------------------------
	.section	.nv.constant0._Z15vecAddKernel_1bPfS_S_i,"a",@progbits
	.sectionflags	@""
	.align	4
.nv.constant0._Z15vecAddKernel_1bPfS_S_i:
	.zero		924


//--------------------- .nv.constant0._Z15vecAddKernel_1aPfS_S_i --------------------------
	.section	.nv.constant0._Z15vecAddKernel_1aPfS_S_i,"a",@progbits
	.sectionflags	@""
	.align	4
.nv.constant0._Z15vecAddKernel_1aPfS_S_i:
	.zero		924


//--------------------- SYMBOLS --------------------------

	.type		.nv.reservedSmem.offset0,@object
	.size		.nv.reservedSmem.offset0,0x4
